	.headerflags	@"EF_CUDA_TEXMODE_UNIFIED EF_CUDA_64BIT_ADDRESS EF_CUDA_ACCELERATORS EF_CUDA_SM90 EF_CUDA_VIRTUAL_SM(EF_CUDA_SM90)"
	.elftype	@"ET_EXEC"


//--------------------- .nv.info                  --------------------------
	.section	.nv.info,"",@"SHT_CUDA_INFO"
	.align	4


	//----- nvinfo : EIATTR_REGCOUNT
	.align		4
        /*0000*/ 	.byte	0x04, 0x2f
        /*0002*/ 	.short	(.L_3 - .L_2)
	.align		4
.L_2:
        /*0004*/ 	.word	index@(triton_poi_fused__native_batch_norm_legit_no_training_convolution_6)
        /*0008*/ 	.word	0x00000020


	//----- nvinfo : EIATTR_MIN_STACK_SIZE
	.align		4
.L_3:
        /*000c*/ 	.byte	0x04, 0x12
        /*000e*/ 	.short	(.L_5 - .L_4)
	.align		4
.L_4:
        /*0010*/ 	.word	index@(triton_poi_fused__native_batch_norm_legit_no_training_convolution_6)
        /*0014*/ 	.word	0x00000000


	//----- nvinfo : EIATTR_FRAME_SIZE
	.align		4
.L_5:
        /*0018*/ 	.byte	0x04, 0x11
        /*001a*/ 	.short	(.L_7 - .L_6)
	.align		4
.L_6:
        /*001c*/ 	.word	index@(triton_poi_fused__native_batch_norm_legit_no_training_convolution_6)
        /*0020*/ 	.word	0x00000000


	//----- nvinfo : EIATTR_MIN_STACK_SIZE
	.align		4
.L_7:
        /*0024*/ 	.byte	0x04, 0x12
        /*0026*/ 	.short	(.L_9 - .L_8)
	.align		4
.L_8:
        /*0028*/ 	.word	index@(triton_poi_fused__native_batch_norm_legit_no_training_convolution_6)
        /*002c*/ 	.word	0x00000000
.L_9:


//--------------------- .nv.info.triton_poi_fused__native_batch_norm_legit_no_training_convolution_6 --------------------------
	.section	.nv.info.triton_poi_fused__native_batch_norm_legit_no_training_convolution_6,"",@"SHT_CUDA_INFO"
	.sectionflags	@""
	.align	4


	//----- nvinfo : EIATTR_CUDA_API_VERSION
	.align		4
        /*0000*/ 	.byte	0x04, 0x37
        /*0002*/ 	.short	(.L_11 - .L_10)
.L_10:
        /*0004*/ 	.word	0x0000007c


	//----- nvinfo : EIATTR_KPARAM_INFO
	.align		4
.L_11:
        /*0008*/ 	.byte	0x04, 0x17
        /*000a*/ 	.short	(.L_13 - .L_12)
.L_12:
        /*000c*/ 	.word	0x00000000
        /*0010*/ 	.short	0x0007
        /*0012*/ 	.short	0x0038
        /*0014*/ 	.byte	0x00, 0xf0, 0x11, 0x00


	//----- nvinfo : EIATTR_KPARAM_INFO
	.align		4
.L_13:
        /*0018*/ 	.byte	0x04, 0x17
        /*001a*/ 	.short	(.L_15 - .L_14)
.L_14:
        /*001c*/ 	.word	0x00000000
        /*0020*/ 	.short	0x0006
        /*0022*/ 	.short	0x0030
        /*0024*/ 	.byte	0x00, 0xf4, 0x21, 0x00


	//----- nvinfo : EIATTR_KPARAM_INFO
	.align		4
.L_15:
        /*0028*/ 	.byte	0x04, 0x17
        /*002a*/ 	.short	(.L_17 - .L_16)
.L_16:
        /*002c*/ 	.word	0x00000000
        /*0030*/ 	.short	0x0005
        /*0032*/ 	.short	0x0028
        /*0034*/ 	.byte	0x00, 0xf4, 0x21, 0x00


	//----- nvinfo : EIATTR_KPARAM_INFO
	.align		4
.L_17:
        /*0038*/ 	.byte	0x04, 0x17
        /*003a*/ 	.short	(.L_19 - .L_18)
.L_18:
        /*003c*/ 	.word	0x00000000
        /*0040*/ 	.short	0x0004
        /*0042*/ 	.short	0x0020
        /*0044*/ 	.byte	0x00, 0xf4, 0x21, 0x00


	//----- nvinfo : EIATTR_KPARAM_INFO
	.align		4
.L_19:
        /*0048*/ 	.byte	0x04, 0x17
        /*004a*/ 	.short	(.L_21 - .L_20)
.L_20:
        /*004c*/ 	.word	0x00000000
        /*0050*/ 	.short	0x0003
        /*0052*/ 	.short	0x0018
        /*0054*/ 	.byte	0x00, 0xf4, 0x21, 0x00


	//----- nvinfo : EIATTR_KPARAM_INFO
	.align		4
.L_21:
        /*0058*/ 	.byte	0x04, 0x17
        /*005a*/ 	.short	(.L_23 - .L_22)
.L_22:
        /*005c*/ 	.word	0x00000000
        /*0060*/ 	.short	0x0002
        /*0062*/ 	.short	0x0010
        /*0064*/ 	.byte	0x00, 0xf4, 0x21, 0x00


	//----- nvinfo : EIATTR_KPARAM_INFO
	.align		4
.L_23:
        /*0068*/ 	.byte	0x04, 0x17
        /*006a*/ 	.short	(.L_25 - .L_24)
.L_24:
        /*006c*/ 	.word	0x00000000
        /*0070*/ 	.short	0x0001
        /*0072*/ 	.short	0x0008
        /*0074*/ 	.byte	0x00, 0xf4, 0x21, 0x00


	//----- nvinfo : EIATTR_KPARAM_INFO
	.align		4
.L_25:
        /*0078*/ 	.byte	0x04, 0x17
        /*007a*/ 	.short	(.L_27 - .L_26)
.L_26:
        /*007c*/ 	.word	0x00000000
        /*0080*/ 	.short	0x0000
        /*0082*/ 	.short	0x0000
        /*0084*/ 	.byte	0x00, 0xf4, 0x21, 0x00


	//----- nvinfo : EIATTR_SPARSE_MMA_MASK
	.align		4
.L_27:
        /*0088*/ 	.byte	0x03, 0x50
        /*008a*/ 	.short	0x0000


	//----- nvinfo : EIATTR_MAXREG_COUNT
	.align		4
        /*008c*/ 	.byte	0x03, 0x1b
        /*008e*/ 	.short	0x00ff


	//----- nvinfo : EIATTR_EXIT_INSTR_OFFSETS
	.align		4
        /*0090*/ 	.byte	0x04, 0x1c
        /*0092*/ 	.short	(.L_29 - .L_28)


	//   ....[0]....
.L_28:
        /*0094*/ 	.word	0x000006e0


	//----- nvinfo : EIATTR_REQNTID
	.align		4
.L_29:
        /*0098*/ 	.byte	0x04, 0x10
        /*009a*/ 	.short	(.L_31 - .L_30)
.L_30:
        /*009c*/ 	.word	0x00000080
        /*00a0*/ 	.word	0x00000001
        /*00a4*/ 	.word	0x00000001


	//----- nvinfo : EIATTR_CBANK_PARAM_SIZE
	.align		4
.L_31:
        /*00a8*/ 	.byte	0x03, 0x19
        /*00aa*/ 	.short	0x003c


	//----- nvinfo : EIATTR_PARAM_CBANK
	.align		4
        /*00ac*/ 	.byte	0x04, 0x0a
        /*00ae*/ 	.short	(.L_33 - .L_32)
	.align		4
.L_32:
        /*00b0*/ 	.word	index@(.nv.constant0.triton_poi_fused__native_batch_norm_legit_no_training_convolution_6)
        /*00b4*/ 	.short	0x0210
        /*00b6*/ 	.short	0x003c


	//----- nvinfo : EIATTR_SW_WAR
	.align		4
.L_33:
        /*00b8*/ 	.byte	0x04, 0x36
        /*00ba*/ 	.short	(.L_35 - .L_34)
.L_34:
        /*00bc*/ 	.word	0x00000008
.L_35:


//--------------------- .nv.callgraph             --------------------------
	.section	.nv.callgraph,"",@"SHT_CUDA_CALLGRAPH"
	.align	4
	.sectionentsize	8
	.align		4
        /*0000*/ 	.word	0x00000000
	.align		4
        /*0004*/ 	.word	0xffffffff
	.align		4
        /*0008*/ 	.word	0x00000000
	.align		4
        /*000c*/ 	.word	0xfffffffe
	.align		4
        /*0010*/ 	.word	0x00000000
	.align		4
        /*0014*/ 	.word	0xfffffffd
	.align		4
        /*0018*/ 	.word	0x00000000
	.align		4
        /*001c*/ 	.word	0xfffffffc


//--------------------- .nv.constant4             --------------------------
	.section	.nv.constant4,"a",@progbits
	.align	8
	.align		8
.nv.constant4:
        /*0000*/ 	.dword	_$_str
	.align		8
        /*0008*/ 	.dword	_$_str_$_2


//--------------------- .text.triton_poi_fused__native_batch_norm_legit_no_training_convolution_6 --------------------------
	.section	.text.triton_poi_fused__native_batch_norm_legit_no_training_convolution_6,"ax",@progbits
	.align	128
        .global         triton_poi_fused__native_batch_norm_legit_no_training_convolution_6
        .type           triton_poi_fused__native_batch_norm_legit_no_training_convolution_6,@function
        .size           triton_poi_fused__native_batch_norm_legit_no_training_convolution_6,(.L_x_1 - triton_poi_fused__native_batch_norm_legit_no_training_convolution_6)
        .other          triton_poi_fused__native_batch_norm_legit_no_training_convolution_6,@"STO_CUDA_ENTRY STV_DEFAULT"
triton_poi_fused__native_batch_norm_legit_no_training_convolution_6:
.text.triton_poi_fused__native_batch_norm_legit_no_training_convolution_6:
[----:B------:R-:W-:Y:S01]  /*0000*/  LDC R1, c[0x0][0x28] ;  /* 0x00000a00ff017b82 */ /* 0x000fe20000000800 */
[----:B------:R-:W1:Y:S07]  /*0010*/  S2R R0, SR_TID.X ;  /* 0x0000000000007919 */ /* 0x000e6e0000002100 */
[----:B------:R-:W2:Y:S01]  /*0020*/  LDC.64 R16, c[0x0][0x228] ;  /* 0x00008a00ff107b82 */ /* 0x000ea20000000a00 */
[----:B------:R-:W-:Y:S01]  /*0030*/  ULDC.64 UR4, c[0x0][0x208] ;  /* 0x0000820000047ab9 */ /* 0x000fe20000000a00 */
[----:B------:R-:W3:Y:S06]  /*0040*/  S2R R3, SR_CTAID.X ;  /* 0x0000000000037919 */ /* 0x000eec0000002500 */
[----:B------:R-:W4:Y:S08]  /*0050*/  LDC.64 R8, c[0x0][0x218] ;  /* 0x00008600ff087b82 */ /* 0x000f300000000a00 */
[----:B------:R-:W5:Y:S08]  /*0060*/  LDC.64 R26, c[0x0][0x210] ;  /* 0x00008400ff1a7b82 */ /* 0x000f700000000a00 */
[----:B------:R-:W5:Y:S01]  /*0070*/  LDC.64 R20, c[0x0][0x220] ;  /* 0x00008800ff147b82 */ /* 0x000f620000000a00 */
[----:B-1----:R-:W-:-:S02]  /*0080*/  SHF.L.U32 R0, R0, 0x2, RZ ;  /* 0x0000000200007819 */ /* 0x002fc400000006ff */
[----:B---3--:R-:W-:Y:S02]  /*0090*/  SHF.R.S32.HI R2, RZ, 0x15, R3 ;  /* 0x00000015ff027819 */ /* 0x008fe40000011403 */
[----:B------:R-:W-:Y:S02]  /*00a0*/  LOP3.LUT R0, R0, 0x1fc, RZ, 0xc0, !PT ;  /* 0x000001fc00007812 */ /* 0x000fe400078ec0ff */
[----:B------:R-:W-:Y:S02]  /*00b0*/  SGXT R2, R2, 0x1 ;  /* 0x000000010202781a */ /* 0x000fe40000000200 */
[----:B------:R-:W-:-:S04]  /*00c0*/  LEA R3, R3, R0, 0xa ;  /* 0x0000000003037211 */ /* 0x000fc800078e50ff */
[----:B------:R-:W-:-:S04]  /*00d0*/  LEA.HI R2, R2, R3, RZ, 0x5 ;  /* 0x0000000302027211 */ /* 0x000fc800078f28ff */
[----:B------:R-:W-:-:S04]  /*00e0*/  LOP3.LUT R2, R2, 0xffffffe0, RZ, 0xc0, !PT ;  /* 0xffffffe002027812 */ /* 0x000fc800078ec0ff */
[----:B------:R-:W-:-:S05]  /*00f0*/  IADD3 R24, R3, -R2, RZ ;  /* 0x8000000203187210 */ /* 0x000fca0007ffe0ff */
[----:B--2---:R-:W-:-:S06]  /*0100*/  IMAD.WIDE R16, R24, 0x4, R16 ;  /* 0x0000000418107825 */ /* 0x004fcc00078e0210 */
[----:B------:R-:W2:Y:S01]  /*0110*/  LDG.E.EL.128 R16, desc[UR4][R16.64] ;  /* 0x0000000410107981 */ /* 0x000ea2000c2e1d00 */
[----:B----4-:R-:W-:-:S04]  /*0120*/  IMAD.WIDE R8, R24, 0x4, R8 ;  /* 0x0000000418087825 */ /* 0x010fc800078e0208 */
[----:B-----5:R-:W-:Y:S02]  /*0130*/  IMAD.WIDE R26, R3, 0x4, R26 ;  /* 0x00000004031a7825 */ /* 0x020fe400078e021a */
[----:B------:R-:W3:Y:S04]  /*0140*/  LDG.E.EL.128 R8, desc[UR4][R8.64] ;  /* 0x0000000408087981 */ /* 0x000ee8000c2e1d00 */
[----:B------:R-:W3:Y:S04]  /*0150*/  LDG.E.128 R4, desc[UR4][R26.64+0x800] ;  /* 0x000800041a047981 */ /* 0x000ee8000c1e1d00 */
[----:B------:R-:W4:Y:S01]  /*0160*/  LDG.E.128 R12, desc[UR4][R26.64] ;  /* 0x000000041a0c7981 */ /* 0x000f22000c1e1d00 */
[----:B0-----:R-:W-:-:S06]  /*0170*/  IMAD.WIDE R20, R24, 0x4, R20 ;  /* 0x0000000418147825 */ /* 0x001fcc00078e0214 */
[----:B------:R-:W5:Y:S01]  /*0180*/  LDG.E.EL.128 R20, desc[UR4][R20.64] ;  /* 0x0000000414147981 */ /* 0x000f62000c2e1d00 */
[----:B--2---:R-:W-:-:S04]  /*0190*/  FADD R25, R16, 9.9999997473787516356e-06 ;  /* 0x3727c5ac10197421 */ /* 0x004fc80000000000 */
[----:B------:R-:W0:Y:S01]  /*01a0*/  MUFU.SQRT R0, R25 ;  /* 0x0000001900007308 */ /* 0x000e220000002000 */
[----:B------:R-:W-:Y:S01]  /*01b0*/  FADD R2, R18, 9.9999997473787516356e-06 ;  /* 0x3727c5ac12027421 */ /* 0x000fe20000000000 */
[----:B------:R-:W-:-:S06]  /*01c0*/  FADD R19, R19, 9.9999997473787516356e-06 ;  /* 0x3727c5ac13137421 */ /* 0x000fcc0000000000 */
[----:B------:R-:W1:Y:S08]  /*01d0*/  MUFU.SQRT R2, R2 ;  /* 0x0000000200027308 */ /* 0x000e700000002000 */
[----:B------:R-:W2:Y:S01]  /*01e0*/  MUFU.SQRT R19, R19 ;  /* 0x0000001300137308 */ /* 0x000ea20000002000 */
[C---:B0-----:R-:W-:Y:S01]  /*01f0*/  FSETP.GT.AND P6, PT, R0.reuse, 8.50705917302346158658e+37, PT ;  /* 0x7e8000000000780b */ /* 0x041fe20003fc4000 */
[----:B------:R-:W-:Y:S01]  /*0200*/  HFMA2.MMA R18, -RZ, RZ, 1.625, 0 ;  /* 0x3e800000ff127435 */ /* 0x000fe200000001ff */
[----:B------:R-:W-:Y:S01]  /*0210*/  FSETP.GEU.AND P5, PT, R0, 1.175494350822287508e-38, PT ;  /* 0x008000000000780b */ /* 0x000fe20003fae000 */
[----:B------:R-:W-:Y:S01]  /*0220*/  FADD R17, R17, 9.9999997473787516356e-06 ;  /* 0x3727c5ac11117421 */ /* 0x000fe20000000000 */
[----:B-1----:R-:W-:-:S03]  /*0230*/  FSETP.GT.AND P2, PT, R2, 8.50705917302346158658e+37, PT ;  /* 0x7e8000000200780b */ /* 0x002fc60003f44000 */
[----:B------:R-:W0:Y:S01]  /*0240*/  MUFU.SQRT R16, R17 ;  /* 0x0000001100107308 */ /* 0x000e220000002000 */
[----:B------:R-:W-:-:S03]  /*0250*/  FSETP.GEU.AND P0, PT, R2, 1.175494350822287508e-38, PT ;  /* 0x008000000200780b */ /* 0x000fc60003f0e000 */
[----:B------:R-:W-:Y:S02]  /*0260*/  FSEL R25, R18, 1, P6 ;  /* 0x3f80000012197808 */ /* 0x000fe40003000000 */
[----:B------:R-:W-:Y:S01]  /*0270*/  @P6 FMUL R0, R0, 0.25 ;  /* 0x3e80000000006820 */ /* 0x000fe20000400000 */
[C---:B--2---:R-:W-:Y:S02]  /*0280*/  FSETP.GT.AND P1, PT, R19.reuse, 8.50705917302346158658e+37, PT ;  /* 0x7e8000001300780b */ /* 0x044fe40003f24000 */
[----:B------:R-:W-:Y:S01]  /*0290*/  FSETP.GEU.AND P6, PT, R19, 1.175494350822287508e-38, PT ;  /* 0x008000001300780b */ /* 0x000fe20003fce000 */
[----:B------:R-:W-:Y:S01]  /*02a0*/  @!P5 FMUL R0, R0, 16777216 ;  /* 0x4b8000000000d820 */ /* 0x000fe20000400000 */
[----:B------:R-:W-:-:S05]  /*02b0*/  @P2 FMUL R2, R2, 0.25 ;  /* 0x3e80000002022820 */ /* 0x000fca0000400000 */
[----:B------:R-:W1:Y:S01]  /*02c0*/  MUFU.RCP R0, R0 ;  /* 0x0000000000007308 */ /* 0x000e620000001000 */
[----:B0-----:R-:W-:-:S03]  /*02d0*/  FSETP.GT.AND P4, PT, R16, 8.50705917302346158658e+37, PT ;  /* 0x7e8000001000780b */ /* 0x001fc60003f84000 */
[----:B------:R-:W-:Y:S01]  /*02e0*/  @P1 FMUL R19, R19, 0.25 ;  /* 0x3e80000013131820 */ /* 0x000fe20000400000 */
[----:B------:R-:W-:Y:S01]  /*02f0*/  @!P0 FMUL R2, R2, 16777216 ;  /* 0x4b80000002028820 */ /* 0x000fe20000400000 */
[----:B------:R-:W-:Y:S02]  /*0300*/  FSETP.GEU.AND P3, PT, R16, 1.175494350822287508e-38, PT ;  /* 0x008000001000780b */ /* 0x000fe40003f6e000 */
[----:B------:R-:W-:Y:S01]  /*0310*/  @!P6 FMUL R19, R19, 16777216 ;  /* 0x4b8000001313e820 */ /* 0x000fe20000400000 */
[----:B------:R-:W-:Y:S02]  /*0320*/  @!P5 FMUL R25, R25, 16777216 ;  /* 0x4b8000001919d820 */ /* 0x000fe40000400000 */
[----:B------:R-:W0:Y:S01]  /*0330*/  MUFU.RCP R2, R2 ;  /* 0x0000000200027308 */ /* 0x000e220000001000 */
[----:B------:R-:W-:Y:S01]  /*0340*/  FSEL R28, R18, 1, P4 ;  /* 0x3f800000121c7808 */ /* 0x000fe20002000000 */
[----:B-1----:R-:W-:-:S06]  /*0350*/  FMUL R0, R0, R25 ;  /* 0x0000001900007220 */ /* 0x002fcc0000400000 */
[----:B------:R-:W1:Y:S01]  /*0360*/  MUFU.RCP R19, R19 ;  /* 0x0000001300137308 */ /* 0x000e620000001000 */
[----:B------:R-:W-:Y:S01]  /*0370*/  FSEL R25, R18, 1, P2 ;  /* 0x3f80000012197808 */ /* 0x000fe20001000000 */
[----:B------:R-:W-:Y:S01]  /*0380*/  @P4 FMUL R16, R16, 0.25 ;  /* 0x3e80000010104820 */ /* 0x000fe20000400000 */
[----:B------:R-:W-:-:S03]  /*0390*/  FSEL R18, R18, 1, P1 ;  /* 0x3f80000012127808 */ /* 0x000fc60000800000 */
[----:B------:R-:W-:Y:S01]  /*03a0*/  @!P3 FMUL R16, R16, 16777216 ;  /* 0x4b8000001010b820 */ /* 0x000fe20000400000 */
[----:B------:R-:W-:Y:S01]  /*03b0*/  @!P0 FMUL R25, R25, 16777216 ;  /* 0x4b80000019198820 */ /* 0x000fe20000400000 */
[----:B------:R-:W-:Y:S01]  /*03c0*/  @!P6 FMUL R18, R18, 16777216 ;  /* 0x4b8000001212e820 */ /* 0x000fe20000400000 */
[--C-:B---3--:R-:W-:Y:S01]  /*03d0*/  FADD R7, R7, R11.reuse ;  /* 0x0000000b07077221 */ /* 0x108fe20000000000 */
[----:B------:R0:W2:Y:S01]  /*03e0*/  MUFU.RCP R17, R16 ;  /* 0x0000001000117308 */ /* 0x0000a20000001000 */
[--C-:B------:R-:W-:Y:S01]  /*03f0*/  FADD R6, R6, R10.reuse ;  /* 0x0000000a06067221 */ /* 0x100fe20000000000 */
[----:B----4-:R-:W-:Y:S01]  /*0400*/  FADD R11, R15, R11 ;  /* 0x0000000b0f0b7221 */ /* 0x010fe20000000000 */
[----:B------:R-:W-:Y:S02]  /*0410*/  FADD R10, R14, R10 ;  /* 0x0000000a0e0a7221 */ /* 0x000fe40000000000 */
[----:B------:R-:W3:Y:S01]  /*0420*/  LDC.64 R14, c[0x0][0x230] ;  /* 0x00008c00ff0e7b82 */ /* 0x000ee20000000a00 */
[----:B0-----:R-:W-:Y:S01]  /*0430*/  FMUL R16, R2, R25 ;  /* 0x0000001902107220 */ /* 0x001fe20000400000 */
[----:B-1----:R-:W-:-:S06]  /*0440*/  FMUL R2, R19, R18 ;  /* 0x0000001213027220 */ /* 0x002fcc0000400000 */
[----:B------:R-:W0:Y:S01]  /*0450*/  LDC.64 R18, c[0x0][0x238] ;  /* 0x00008e00ff127b82 */ /* 0x000e220000000a00 */
[----:B------:R-:W-:Y:S01]  /*0460*/  @!P3 FMUL R28, R28, 16777216 ;  /* 0x4b8000001c1cb820 */ /* 0x000fe20000400000 */
[--C-:B------:R-:W-:Y:S01]  /*0470*/  FADD R5, R5, R9.reuse ;  /* 0x0000000905057221 */ /* 0x100fe20000000000 */
[----:B------:R-:W-:Y:S01]  /*0480*/  FADD R9, R13, R9 ;  /* 0x000000090d097221 */ /* 0x000fe20000000000 */
[--C-:B------:R-:W-:Y:S01]  /*0490*/  FADD R4, R4, R8.reuse ;  /* 0x0000000804047221 */ /* 0x100fe20000000000 */
[----:B------:R-:W-:Y:S01]  /*04a0*/  FADD R8, R12, R8 ;  /* 0x000000080c087221 */ /* 0x000fe20000000000 */
[----:B--2---:R-:W-:Y:S01]  /*04b0*/  FMUL R17, R17, R28 ;  /* 0x0000001c11117220 */ /* 0x004fe20000400000 */
[C---:B-----5:R-:W-:Y:S01]  /*04c0*/  FADD R25, -R22.reuse, R10 ;  /* 0x0000000a16197221 */ /* 0x060fe20000000100 */
[----:B------:R-:W-:Y:S01]  /*04d0*/  FADD R29, -R22, R6 ;  /* 0x00000006161d7221 */ /* 0x000fe20000000100 */
[----:B------:R-:W-:Y:S02]  /*04e0*/  FADD R22, -R21, R9 ;  /* 0x0000000915167221 */ /* 0x000fe40000000100 */
[----:B------:R-:W-:Y:S01]  /*04f0*/  FMUL R25, R25, R16 ;  /* 0x0000001019197220 */ /* 0x000fe20000400000 */
[----:B---3--:R-:W-:-:S04]  /*0500*/  IMAD.WIDE R12, R24, 0x4, R14 ;  /* 0x00000004180c7825 */ /* 0x008fc800078e020e */
[----:B------:R-:W-:Y:S01]  /*0510*/  FMUL R29, R29, R16 ;  /* 0x000000101d1d7220 */ /* 0x000fe20000400000 */
[----:B------:R-:W-:Y:S01]  /*0520*/  FMUL R22, R22, R17 ;  /* 0x0000001116167220 */ /* 0x000fe20000400000 */
[----:B------:R-:W2:Y:S01]  /*0530*/  LDG.E.EL.128 R12, desc[UR4][R12.64] ;  /* 0x000000040c0c7981 */ /* 0x000ea2000c2e1d00 */
[----:B0-----:R-:W-:-:S04]  /*0540*/  IMAD.WIDE R18, R24, 0x4, R18 ;  /* 0x0000000418127825 */ /* 0x001fc800078e0212 */
[----:B------:R-:W-:-:S04]  /*0550*/  FADD R24, -R21, R5 ;  /* 0x0000000515187221 */ /* 0x000fc80000000100 */
[----:B------:R-:W-:Y:S02]  /*0560*/  FMUL R24, R24, R17 ;  /* 0x0000001118187220 */ /* 0x000fe40000400000 */
[----:B------:R-:W2:Y:S04]  /*0570*/  LDG.E.EL.128 R16, desc[UR4][R18.64] ;  /* 0x0000000412107981 */ /* 0x000ea8000c2e1d00 */
[----:B------:R-:W-:Y:S04]  /*0580*/  STG.E.128 desc[UR4][R26.64], R8 ;  /* 0x000000081a007986 */ /* 0x000fe8000c101d04 */
[----:B------:R-:W-:Y:S01]  /*0590*/  STG.E.128 desc[UR4][R26.64+0x800], R4 ;  /* 0x000800041a007986 */ /* 0x000fe2000c101d04 */
[C-C-:B--2---:R-:W-:Y:S01]  /*05a0*/  FFMA R21, R13.reuse, R22, R17.reuse ;  /* 0x000000160d157223 */ /* 0x144fe20000000011 */
[----:B------:R-:W-:Y:S01]  /*05b0*/  FFMA R13, R13, R24, R17 ;  /* 0x000000180d0d7223 */ /* 0x000fe20000000011 */
[----:B------:R-:W-:-:S02]  /*05c0*/  FFMA R22, R14, R25, R18 ;  /* 0x000000190e167223 */ /* 0x000fc40000000012 */
[----:B------:R-:W0:Y:S01]  /*05d0*/  LDC.64 R24, c[0x0][0x240] ;  /* 0x00009000ff187b82 */ /* 0x000e220000000a00 */
[----:B------:R-:W-:Y:S01]  /*05e0*/  FFMA R14, R14, R29, R18 ;  /* 0x0000001d0e0e7223 */ /* 0x000fe20000000012 */
[C---:B------:R-:W-:Y:S01]  /*05f0*/  FADD R29, -R20.reuse, R8 ;  /* 0x00000008141d7221 */ /* 0x040fe20000000100 */
[----:B------:R-:W-:-:S03]  /*0600*/  FADD R17, -R20, R4 ;  /* 0x0000000414117221 */ /* 0x000fc60000000100 */
[-C--:B------:R-:W-:Y:S01]  /*0610*/  FMUL R29, R29, R0.reuse ;  /* 0x000000001d1d7220 */ /* 0x080fe20000400000 */
[----:B------:R-:W-:Y:S01]  /*0620*/  FMUL R17, R17, R0 ;  /* 0x0000000011117220 */ /* 0x000fe20000400000 */
[C---:B------:R-:W-:Y:S01]  /*0630*/  FADD R0, -R23.reuse, R11 ;  /* 0x0000000b17007221 */ /* 0x040fe20000000100 */
[----:B------:R-:W-:-:S03]  /*0640*/  FADD R23, -R23, R7 ;  /* 0x0000000717177221 */ /* 0x000fc60000000100 */
[-C--:B------:R-:W-:Y:S01]  /*0650*/  FMUL R0, R0, R2.reuse ;  /* 0x0000000200007220 */ /* 0x080fe20000400000 */
[----:B------:R-:W-:Y:S01]  /*0660*/  FMUL R2, R23, R2 ;  /* 0x0000000217027220 */ /* 0x000fe20000400000 */
[C-C-:B------:R-:W-:Y:S01]  /*0670*/  FFMA R20, R12.reuse, R29, R16.reuse ;  /* 0x0000001d0c147223 */ /* 0x140fe20000000010 */
[----:B------:R-:W-:Y:S01]  /*0680*/  FFMA R12, R12, R17, R16 ;  /* 0x000000110c0c7223 */ /* 0x000fe20000000010 */
[C-C-:B------:R-:W-:Y:S01]  /*0690*/  FFMA R23, R15.reuse, R0, R19.reuse ;  /* 0x000000000f177223 */ /* 0x140fe20000000013 */
[----:B------:R-:W-:Y:S01]  /*06a0*/  FFMA R15, R15, R2, R19 ;  /* 0x000000020f0f7223 */ /* 0x000fe20000000013 */
[----:B0-----:R-:W-:-:S05]  /*06b0*/  IMAD.WIDE R24, R3, 0x4, R24 ;  /* 0x0000000403187825 */ /* 0x001fca00078e0218 */
[----:B------:R-:W-:Y:S04]  /*06c0*/  STG.E.128 desc[UR4][R24.64], R20 ;  /* 0x0000001418007986 */ /* 0x000fe8000c101d04 */
[----:B------:R-:W-:Y:S01]  /*06d0*/  STG.E.128 desc[UR4][R24.64+0x800], R12 ;  /* 0x0008000c18007986 */ /* 0x000fe2000c101d04 */
[----:B------:R-:W-:Y:S05]  /*06e0*/  EXIT ;  /* 0x000000000000794d */ /* 0x000fea0003800000 */
.L_x_0:
[----:B------:R-:W-:-:S00]  /*06f0*/  BRA `(.L_x_0) ;  /* 0xfffffffc00fc7947 */ /* 0x000fc0000383ffff */
[----:B------:R-:W-:-:S00]  /*0700*/  NOP ;  /* 0x0000000000007918 */ /* 0x000fc00000000000 */
[----:B------:R-:W-:-:S00]  /*0710*/  NOP ;  /* 0x0000000000007918 */ /* 0x000fc00000000000 */
[----:B------:R-:W-:-:S00]  /*0720*/  NOP ;  /* 0x0000000000007918 */ /* 0x000fc00000000000 */
[----:B------:R-:W-:-:S00]  /*0730*/  NOP ;  /* 0x0000000000007918 */ /* 0x000fc00000000000 */
[----:B------:R-:W-:-:S00]  /*0740*/  NOP ;  /* 0x0000000000007918 */ /* 0x000fc00000000000 */
[----:B------:R-:W-:-:S00]  /*0750*/  NOP ;  /* 0x0000000000007918 */ /* 0x000fc00000000000 */
[----:B------:R-:W-:-:S00]  /*0760*/  NOP ;  /* 0x0000000000007918 */ /* 0x000fc00000000000 */
[----:B------:R-:W-:-:S00]  /*0770*/  NOP ;  /* 0x0000000000007918 */ /* 0x000fc00000000000 */
.L_x_1:


//--------------------- .nv.global.init           --------------------------
	.section	.nv.global.init,"aw",@progbits
.nv.global.init:
	.type		_$_str,@object
	.size		_$_str,(_$_str_$_2 - _$_str)
_$_str:
        /*0000*/ 	.byte	0x5f, 0x5f, 0x43, 0x55, 0x44, 0x41, 0x5f, 0x46, 0x54, 0x5a, 0x00
	.type		_$_str_$_2,@object
	.size		_$_str_$_2,(.L_1 - _$_str_$_2)
_$_str_$_2:
        /*000b*/ 	.byte	0x5f, 0x5f, 0x43, 0x55, 0x44, 0x41, 0x5f, 0x50, 0x52, 0x45, 0x43, 0x5f, 0x53, 0x51, 0x52, 0x54
        /*001b*/ 	.byte	0x00
.L_1:


//--------------------- .nv.constant0.triton_poi_fused__native_batch_norm_legit_no_training_convolution_6 --------------------------
	.section	.nv.constant0.triton_poi_fused__native_batch_norm_legit_no_training_convolution_6,"a",@progbits
	.sectionflags	@""
	.align	4
.nv.constant0.triton_poi_fused__native_batch_norm_legit_no_training_convolution_6:
	.zero		588
